//
// Generated by NVIDIA NVVM Compiler
//
// Compiler Build ID: CL-36424714
// Cuda compilation tools, release 13.0, V13.0.88
// Based on NVVM 20.0.0
//

.version 9.0
.target sm_100
.address_size 64

	// .globl	bhsm_backward2

.visible .entry bhsm_backward2(
	.param .u64 .ptr .align 1 bhsm_backward2_param_0,
	.param .u64 .ptr .align 1 bhsm_backward2_param_1,
	.param .u64 .ptr .align 1 bhsm_backward2_param_2,
	.param .u64 .ptr .align 1 bhsm_backward2_param_3,
	.param .u64 .ptr .align 1 bhsm_backward2_param_4,
	.param .u64 .ptr .align 1 bhsm_backward2_param_5,
	.param .u64 .ptr .align 1 bhsm_backward2_param_6,
	.param .u64 .ptr .align 1 bhsm_backward2_param_7,
	.param .u64 .ptr .align 1 bhsm_backward2_param_8,
	.param .u32 bhsm_backward2_param_9,
	.param .u32 bhsm_backward2_param_10,
	.param .u32 bhsm_backward2_param_11,
	.param .u64 .ptr .align 1 bhsm_backward2_param_12,
	.param .u64 .ptr .align 1 bhsm_backward2_param_13
)
{
	.reg .pred 	%p<4>;
	.reg .b32 	%r<25>;
	.reg .b32 	%f<25>;
	.reg .b64 	%rd<42>;

	ld.param.u64 	%rd3, [bhsm_backward2_param_1];
	ld.param.u64 	%rd5, [bhsm_backward2_param_3];
	ld.param.u64 	%rd6, [bhsm_backward2_param_4];
	ld.param.u64 	%rd7, [bhsm_backward2_param_5];
	ld.param.u64 	%rd9, [bhsm_backward2_param_7];
	ld.param.u64 	%rd10, [bhsm_backward2_param_8];
	ld.param.u32 	%r6, [bhsm_backward2_param_9];
	ld.param.u32 	%r7, [bhsm_backward2_param_10];
	ld.param.u32 	%r8, [bhsm_backward2_param_11];
	ld.param.u64 	%rd11, [bhsm_backward2_param_12];
	ld.param.u64 	%rd12, [bhsm_backward2_param_13];
	mov.u32 	%r9, %ctaid.x;
	mov.u32 	%r10, %ntid.x;
	mov.u32 	%r11, %tid.x;
	mad.lo.s32 	%r1, %r9, %r10, %r11;
	mov.u32 	%r12, %ctaid.y;
	mov.u32 	%r13, %ntid.y;
	mov.u32 	%r14, %tid.y;
	mad.lo.s32 	%r2, %r12, %r13, %r14;
	mul.lo.s32 	%r15, %r8, %r7;
	setp.ge.s32 	%p1, %r1, %r15;
	@%p1 bra 	$L__BB0_4;
	ld.param.u64 	%rd41, [bhsm_backward2_param_6];
	cvta.to.global.u64 	%rd13, %rd5;
	cvta.to.global.u64 	%rd14, %rd9;
	cvta.to.global.u64 	%rd15, %rd41;
	div.s32 	%r3, %r1, %r7;
	mul.lo.s32 	%r16, %r3, %r7;
	sub.s32 	%r4, %r1, %r16;
	mul.wide.s32 	%rd16, %r3, 4;
	add.s64 	%rd17, %rd13, %rd16;
	ld.global.u32 	%r17, [%rd17];
	mul.wide.s32 	%rd18, %r17, 4;
	add.s64 	%rd1, %rd15, %rd18;
	add.s64 	%rd19, %rd14, %rd18;
	ld.global.u32 	%r18, [%rd19];
	setp.ge.s32 	%p2, %r4, %r18;
	@%p2 bra 	$L__BB0_4;
	ld.global.u32 	%r19, [%rd1];
	add.s32 	%r5, %r19, %r4;
	setp.ge.s32 	%p3, %r2, %r6;
	@%p3 bra 	$L__BB0_4;
	ld.param.u64 	%rd40, [bhsm_backward2_param_2];
	ld.param.u64 	%rd39, [bhsm_backward2_param_0];
	cvta.to.global.u64 	%rd20, %rd6;
	mul.wide.s32 	%rd21, %r5, 4;
	add.s64 	%rd22, %rd20, %rd21;
	ld.global.u32 	%r20, [%rd22];
	cvta.to.global.u64 	%rd23, %rd10;
	ld.global.f32 	%f1, [%rd23];
	neg.f32 	%f2, %f1;
	cvta.to.global.u64 	%rd24, %rd7;
	add.s64 	%rd25, %rd24, %rd21;
	ld.global.f32 	%f3, [%rd25];
	mul.f32 	%f4, %f3, %f2;
	cvta.to.global.u64 	%rd26, %rd39;
	mul.wide.s32 	%rd27, %r1, 4;
	add.s64 	%rd28, %rd26, %rd27;
	ld.global.f32 	%f5, [%rd28];
	fma.rn.f32 	%f6, %f5, 0f3BBB989D, 0f3F000000;
	cvt.sat.f32.f32 	%f7, %f6;
	mov.f32 	%f8, 0f4B400001;
	mov.f32 	%f9, 0f437C0000;
	fma.rm.f32 	%f10, %f7, %f9, %f8;
	add.f32 	%f11, %f10, 0fCB40007F;
	neg.f32 	%f12, %f11;
	fma.rn.f32 	%f13, %f5, 0f3FB8AA3B, %f12;
	fma.rn.f32 	%f14, %f5, 0f32A57060, %f13;
	mov.b32 	%r21, %f10;
	shl.b32 	%r22, %r21, 23;
	mov.b32 	%f15, %r22;
	ex2.approx.ftz.f32 	%f16, %f14;
	fma.rn.f32 	%f17, %f16, %f15, 0f3F800000;
	div.rn.f32 	%f18, %f4, %f17;
	mad.lo.s32 	%r23, %r20, %r6, %r2;
	mad.lo.s32 	%r24, %r3, %r6, %r2;
	cvta.to.global.u64 	%rd29, %rd11;
	mul.wide.s32 	%rd30, %r24, 4;
	add.s64 	%rd31, %rd29, %rd30;
	cvta.to.global.u64 	%rd32, %rd40;
	mul.wide.s32 	%rd33, %r23, 4;
	add.s64 	%rd34, %rd32, %rd33;
	ld.global.f32 	%f19, [%rd34];
	mul.f32 	%f20, %f19, %f18;
	atom.global.add.f32 	%f21, [%rd31], %f20;
	cvta.to.global.u64 	%rd35, %rd12;
	add.s64 	%rd36, %rd35, %rd33;
	cvta.to.global.u64 	%rd37, %rd3;
	add.s64 	%rd38, %rd37, %rd30;
	ld.global.f32 	%f22, [%rd38];
	mul.f32 	%f23, %f22, %f18;
	atom.global.add.f32 	%f24, [%rd36], %f23;
$L__BB0_4:
	ret;

}


// ===== COMPILED SASS (sm_100) =====

	.target	sm_100

	.elftype	@"ET_EXEC"


//--------------------- .note.nv.tkinfo           --------------------------
	.section	.note.nv.tkinfo,"",@"SHT_NOTE"
	.sectionflags	@"SHF_NOTE_NV_TKINFO"
	.tkinfo
        /*0018*/ 	.word	0x00000002
        /*0030*/ 	.string	""
        /*0030*/ 	.string	"ptxas"
        /*0030*/ 	.string	"Cuda compilation tools, release 13.0, V13.0.88"
        /*0030*/ 	.string	"Build cuda_13.0.r13.0/compiler.36424714_0"
        /*0030*/ 	.string	"-arch sm_100 -m 64 "



//--------------------- .note.nv.cuinfo           --------------------------
	.section	.note.nv.cuinfo,"",@"SHT_NOTE"
	.sectionflags	@"SHF_NOTE_NV_CUINFO"
        /*0018*/ 	.short	0x0002
        /*001a*/ 	.short	0x0064
        /*001c*/ 	.short	0x0082
	.zero		2


//--------------------- .nv.info                  --------------------------
	.section	.nv.info,"",@"SHT_CUDA_INFO"
	.align	4


	//----- nvinfo : EIATTR_REGCOUNT
	.align		4
        /*0000*/ 	.byte	0x04, 0x2f
        /*0002*/ 	.short	(.L_1 - .L_0)
	.align		4
.L_0:
        /*0004*/ 	.word	index@(bhsm_backward2)
        /*0008*/ 	.word	0x00000012


	//----- nvinfo : EIATTR_FRAME_SIZE
	.align		4
.L_1:
        /*000c*/ 	.byte	0x04, 0x11
        /*000e*/ 	.short	(.L_3 - .L_2)
	.align		4
.L_2:
        /*0010*/ 	.word	index@($__internal_0_$__cuda_sm3x_div_rn_noftz_f32_slowpath)
        /*0014*/ 	.word	0x00000000


	//----- nvinfo : EIATTR_FRAME_SIZE
	.align		4
.L_3:
        /*0018*/ 	.byte	0x04, 0x11
        /*001a*/ 	.short	(.L_5 - .L_4)
	.align		4
.L_4:
        /*001c*/ 	.word	index@(bhsm_backward2)
        /*0020*/ 	.word	0x00000000


	//----- nvinfo : EIATTR_MIN_STACK_SIZE
	.align		4
.L_5:
        /*0024*/ 	.byte	0x04, 0x12
        /*0026*/ 	.short	(.L_7 - .L_6)
	.align		4
.L_6:
        /*0028*/ 	.word	index@(bhsm_backward2)
        /*002c*/ 	.word	0x00000000
.L_7:


//--------------------- .nv.compat                --------------------------
	.section	.nv.compat,"",@"SHT_CUDA_COMPAT_INFO"
	.align	4
        /*0000*/ 	.byte	0x02, 0x09, 0x00, 0x00, 0x02, 0x02, 0x01, 0x00, 0x02, 0x05, 0x05, 0x00, 0x03, 0x07, 0x01, 0x01
        /*0010*/ 	.byte	0x02, 0x03, 0x00, 0x00, 0x02, 0x06, 0x01, 0x00, 0x04, 0x0b, 0x08, 0x00, 0x01, 0x00, 0x00, 0x00
        /*0020*/ 	.byte	0x00, 0x00, 0x00, 0x00


//--------------------- .nv.info.bhsm_backward2   --------------------------
	.section	.nv.info.bhsm_backward2,"",@"SHT_CUDA_INFO"
	.sectionflags	@""
	.align	4


	//----- nvinfo : EIATTR_CUDA_API_VERSION
	.align		4
        /*0000*/ 	.byte	0x04, 0x37
        /*0002*/ 	.short	(.L_9 - .L_8)
.L_8:
        /*0004*/ 	.word	0x00000082


	//----- nvinfo : EIATTR_KPARAM_INFO
	.align		4
.L_9:
        /*0008*/ 	.byte	0x04, 0x17
        /*000a*/ 	.short	(.L_11 - .L_10)
.L_10:
        /*000c*/ 	.word	0x00000000
        /*0010*/ 	.short	0x000d
        /*0012*/ 	.short	0x0060
        /*0014*/ 	.byte	0x00, 0xf5, 0x21, 0x00


	//----- nvinfo : EIATTR_KPARAM_INFO
	.align		4
.L_11:
        /*0018*/ 	.byte	0x04, 0x17
        /*001a*/ 	.short	(.L_13 - .L_12)
.L_12:
        /*001c*/ 	.word	0x00000000
        /*0020*/ 	.short	0x000c
        /*0022*/ 	.short	0x0058
        /*0024*/ 	.byte	0x00, 0xf5, 0x21, 0x00


	//----- nvinfo : EIATTR_KPARAM_INFO
	.align		4
.L_13:
        /*0028*/ 	.byte	0x04, 0x17
        /*002a*/ 	.short	(.L_15 - .L_14)
.L_14:
        /*002c*/ 	.word	0x00000000
        /*0030*/ 	.short	0x000b
        /*0032*/ 	.short	0x0050
        /*0034*/ 	.byte	0x00, 0xf0, 0x11, 0x00


	//----- nvinfo : EIATTR_KPARAM_INFO
	.align		4
.L_15:
        /*0038*/ 	.byte	0x04, 0x17
        /*003a*/ 	.short	(.L_17 - .L_16)
.L_16:
        /*003c*/ 	.word	0x00000000
        /*0040*/ 	.short	0x000a
        /*0042*/ 	.short	0x004c
        /*0044*/ 	.byte	0x00, 0xf0, 0x11, 0x00


	//----- nvinfo : EIATTR_KPARAM_INFO
	.align		4
.L_17:
        /*0048*/ 	.byte	0x04, 0x17
        /*004a*/ 	.short	(.L_19 - .L_18)
.L_18:
        /*004c*/ 	.word	0x00000000
        /*0050*/ 	.short	0x0009
        /*0052*/ 	.short	0x0048
        /*0054*/ 	.byte	0x00, 0xf0, 0x11, 0x00


	//----- nvinfo : EIATTR_KPARAM_INFO
	.align		4
.L_19:
        /*0058*/ 	.byte	0x04, 0x17
        /*005a*/ 	.short	(.L_21 - .L_20)
.L_20:
        /*005c*/ 	.word	0x00000000
        /*0060*/ 	.short	0x0008
        /*0062*/ 	.short	0x0040
        /*0064*/ 	.byte	0x00, 0xf5, 0x21, 0x00


	//----- nvinfo : EIATTR_KPARAM_INFO
	.align		4
.L_21:
        /*0068*/ 	.byte	0x04, 0x17
        /*006a*/ 	.short	(.L_23 - .L_22)
.L_22:
        /*006c*/ 	.word	0x00000000
        /*0070*/ 	.short	0x0007
        /*0072*/ 	.short	0x0038
        /*0074*/ 	.byte	0x00, 0xf5, 0x21, 0x00


	//----- nvinfo : EIATTR_KPARAM_INFO
	.align		4
.L_23:
        /*0078*/ 	.byte	0x04, 0x17
        /*007a*/ 	.short	(.L_25 - .L_24)
.L_24:
        /*007c*/ 	.word	0x00000000
        /*0080*/ 	.short	0x0006
        /*0082*/ 	.short	0x0030
        /*0084*/ 	.byte	0x00, 0xf5, 0x21, 0x00


	//----- nvinfo : EIATTR_KPARAM_INFO
	.align		4
.L_25:
        /*0088*/ 	.byte	0x04, 0x17
        /*008a*/ 	.short	(.L_27 - .L_26)
.L_26:
        /*008c*/ 	.word	0x00000000
        /*0090*/ 	.short	0x0005
        /*0092*/ 	.short	0x0028
        /*0094*/ 	.byte	0x00, 0xf5, 0x21, 0x00


	//----- nvinfo : EIATTR_KPARAM_INFO
	.align		4
.L_27:
        /*0098*/ 	.byte	0x04, 0x17
        /*009a*/ 	.short	(.L_29 - .L_28)
.L_28:
        /*009c*/ 	.word	0x00000000
        /*00a0*/ 	.short	0x0004
        /*00a2*/ 	.short	0x0020
        /*00a4*/ 	.byte	0x00, 0xf5, 0x21, 0x00


	//----- nvinfo : EIATTR_KPARAM_INFO
	.align		4
.L_29:
        /*00a8*/ 	.byte	0x04, 0x17
        /*00aa*/ 	.short	(.L_31 - .L_30)
.L_30:
        /*00ac*/ 	.word	0x00000000
        /*00b0*/ 	.short	0x0003
        /*00b2*/ 	.short	0x0018
        /*00b4*/ 	.byte	0x00, 0xf5, 0x21, 0x00


	//----- nvinfo : EIATTR_KPARAM_INFO
	.align		4
.L_31:
        /*00b8*/ 	.byte	0x04, 0x17
        /*00ba*/ 	.short	(.L_33 - .L_32)
.L_32:
        /*00bc*/ 	.word	0x00000000
        /*00c0*/ 	.short	0x0002
        /*00c2*/ 	.short	0x0010
        /*00c4*/ 	.byte	0x00, 0xf5, 0x21, 0x00


	//----- nvinfo : EIATTR_KPARAM_INFO
	.align		4
.L_33:
        /*00c8*/ 	.byte	0x04, 0x17
        /*00ca*/ 	.short	(.L_35 - .L_34)
.L_34:
        /*00cc*/ 	.word	0x00000000
        /*00d0*/ 	.short	0x0001
        /*00d2*/ 	.short	0x0008
        /*00d4*/ 	.byte	0x00, 0xf5, 0x21, 0x00


	//----- nvinfo : EIATTR_KPARAM_INFO
	.align		4
.L_35:
        /*00d8*/ 	.byte	0x04, 0x17
        /*00da*/ 	.short	(.L_37 - .L_36)
.L_36:
        /*00dc*/ 	.word	0x00000000
        /*00e0*/ 	.short	0x0000
        /*00e2*/ 	.short	0x0000
        /*00e4*/ 	.byte	0x00, 0xf5, 0x21, 0x00


	//----- nvinfo : EIATTR_SPARSE_MMA_MASK
	.align		4
.L_37:
        /*00e8*/ 	.byte	0x03, 0x50
        /*00ea*/ 	.short	0x0000


	//----- nvinfo : EIATTR_MAXREG_COUNT
	.align		4
        /*00ec*/ 	.byte	0x03, 0x1b
        /*00ee*/ 	.short	0x00ff


	//----- nvinfo : EIATTR_MERCURY_ISA_VERSION
	.align		4
        /*00f0*/ 	.byte	0x03, 0x5f
        /*00f2*/ 	.short	0x0101


	//----- nvinfo : EIATTR_VRC_CTA_INIT_COUNT
	.align		4
        /*00f4*/ 	.byte	0x02, 0x4a
	.zero		1
	.zero		1


	//----- nvinfo : EIATTR_EXIT_INSTR_OFFSETS
	.align		4
        /*00f8*/ 	.byte	0x04, 0x1c
        /*00fa*/ 	.short	(.L_39 - .L_38)


	//   ....[0]....
.L_38:
        /*00fc*/ 	.word	0x000000d0


	//   ....[1]....
        /*0100*/ 	.word	0x00000310


	//   ....[2]....
        /*0104*/ 	.word	0x00000350


	//   ....[3]....
        /*0108*/ 	.word	0x000006b0


	//----- nvinfo : EIATTR_CRS_STACK_SIZE
	.align		4
.L_39:
        /*010c*/ 	.byte	0x04, 0x1e
        /*010e*/ 	.short	(.L_41 - .L_40)
.L_40:
        /*0110*/ 	.word	0x00000000


	//----- nvinfo : EIATTR_CBANK_PARAM_SIZE
	.align		4
.L_41:
        /*0114*/ 	.byte	0x03, 0x19
        /*0116*/ 	.short	0x0068


	//----- nvinfo : EIATTR_PARAM_CBANK
	.align		4
        /*0118*/ 	.byte	0x04, 0x0a
        /*011a*/ 	.short	(.L_43 - .L_42)
	.align		4
.L_42:
        /*011c*/ 	.word	index@(.nv.constant0.bhsm_backward2)
        /*0120*/ 	.short	0x0380
        /*0122*/ 	.short	0x0068


	//----- nvinfo : EIATTR_SW_WAR
	.align		4
.L_43:
        /*0124*/ 	.byte	0x04, 0x36
        /*0126*/ 	.short	(.L_45 - .L_44)
.L_44:
        /*0128*/ 	.word	0x00000008
.L_45:


//--------------------- .nv.callgraph             --------------------------
	.section	.nv.callgraph,"",@"SHT_CUDA_CALLGRAPH"
	.align	4
	.sectionentsize	8
	.align		4
        /*0000*/ 	.word	0x00000000
	.align		4
        /*0004*/ 	.word	0xffffffff
	.align		4
        /*0008*/ 	.word	0x00000000
	.align		4
        /*000c*/ 	.word	0xfffffffe
	.align		4
        /*0010*/ 	.word	0x00000000
	.align		4
        /*0014*/ 	.word	0xfffffffd
	.align		4
        /*0018*/ 	.word	0x00000000
	.align		4
        /*001c*/ 	.word	0xfffffffc


//--------------------- .text.bhsm_backward2      --------------------------
	.section	.text.bhsm_backward2,"ax",@progbits
	.align	128
        .global         bhsm_backward2
        .type           bhsm_backward2,@function
        .size           bhsm_backward2,(.L_x_14 - bhsm_backward2)
        .other          bhsm_backward2,@"STO_CUDA_ENTRY STV_DEFAULT"
bhsm_backward2:
.text.bhsm_backward2:
[----:B------:R-:W-:Y:S01]  /*0000*/  LDC R1, c[0x0][0x37c] ;  /* 0x0000df00ff017b82 */ /* 0x000fe20000000800 */
[----:B------:R-:W0:Y:S07]  /*0010*/  S2R R5, SR_TID.X ;  /* 0x0000000000057919 */ /* 0x000e2e0000002100 */
[----:B------:R-:W0:Y:S01]  /*0020*/  S2UR UR4, SR_CTAID.X ;  /* 0x00000000000479c3 */ /* 0x000e220000002500 */
[----:B------:R-:W1:Y:S01]  /*0030*/  LDCU UR6, c[0x0][0x3d0] ;  /* 0x00007a00ff0677ac */ /* 0x000e620008000800 */
[----:B------:R-:W2:Y:S06]  /*0040*/  S2R R7, SR_TID.Y ;  /* 0x0000000000077919 */ /* 0x000eac0000002200 */
[----:B------:R-:W0:Y:S08]  /*0050*/  LDC R0, c[0x0][0x360] ;  /* 0x0000d800ff007b82 */ /* 0x000e300000000800 */
[----:B------:R-:W1:Y:S08]  /*0060*/  LDC R3, c[0x0][0x3cc] ;  /* 0x0000f300ff037b82 */ /* 0x000e700000000800 */
[----:B------:R-:W2:Y:S08]  /*0070*/  S2UR UR5, SR_CTAID.Y ;  /* 0x00000000000579c3 */ /* 0x000eb00000002600 */
[----:B------:R-:W2:Y:S01]  /*0080*/  LDC R2, c[0x0][0x364] ;  /* 0x0000d900ff027b82 */ /* 0x000ea20000000800 */
[----:B0-----:R-:W-:-:S02]  /*0090*/  IMAD R0, R0, UR4, R5 ;  /* 0x0000000400007c24 */ /* 0x001fc4000f8e0205 */
[----:B-1----:R-:W-:-:S05]  /*00a0*/  IMAD R5, R3, UR6, RZ ;  /* 0x0000000603057c24 */ /* 0x002fca000f8e02ff */
[----:B------:R-:W-:Y:S01]  /*00b0*/  ISETP.GE.AND P0, PT, R0, R5, PT ;  /* 0x000000050000720c */ /* 0x000fe20003f06270 */
[----:B--2---:R-:W-:-:S12]  /*00c0*/  IMAD R2, R2, UR5, R7 ;  /* 0x0000000502027c24 */ /* 0x004fd8000f8e0207 */
[----:B------:R-:W-:Y:S05]  /*00d0*/  @P0 EXIT ;  /* 0x000000000000094d */ /* 0x000fea0003800000 */
[----:B------:R-:W-:Y:S01]  /*00e0*/  IABS R7, R3 ;  /* 0x0000000300077213 */ /* 0x000fe20000000000 */
[----:B------:R-:W0:Y:S01]  /*00f0*/  LDCU.64 UR4, c[0x0][0x358] ;  /* 0x00006b00ff0477ac */ /* 0x000e220008000a00 */
[----:B------:R-:W1:Y:S02]  /*0100*/  LDC.64 R10, c[0x0][0x3b0] ;  /* 0x0000ec00ff0a7b82 */ /* 0x000e640000000a00 */
[----:B------:R-:W2:Y:S08]  /*0110*/  I2F.RP R6, R7 ;  /* 0x0000000700067306 */ /* 0x000eb00000209400 */
[----:B--2---:R-:W2:Y:S02]  /*0120*/  MUFU.RCP R6, R6 ;  /* 0x0000000600067308 */ /* 0x004ea40000001000 */
[----:B--2---:R-:W-:-:S06]  /*0130*/  VIADD R4, R6, 0xffffffe ;  /* 0x0ffffffe06047836 */ /* 0x004fcc0000000000 */
[----:B------:R2:W3:Y:S02]  /*0140*/  F2I.FTZ.U32.TRUNC.NTZ R5, R4 ;  /* 0x0000000400057305 */ /* 0x0004e4000021f000 */
[----:B--2---:R-:W-:Y:S02]  /*0150*/  HFMA2 R4, -RZ, RZ, 0, 0 ;  /* 0x00000000ff047431 */ /* 0x004fe400000001ff */
[----:B---3--:R-:W-:-:S04]  /*0160*/  IMAD.MOV R8, RZ, RZ, -R5 ;  /* 0x000000ffff087224 */ /* 0x008fc800078e0a05 */
[----:B------:R-:W-:Y:S01]  /*0170*/  IMAD R9, R8, R7, RZ ;  /* 0x0000000708097224 */ /* 0x000fe200078e02ff */
[----:B------:R-:W-:-:S03]  /*0180*/  IABS R8, R0 ;  /* 0x0000000000087213 */ /* 0x000fc60000000000 */
[----:B------:R-:W-:Y:S01]  /*0190*/  IMAD.HI.U32 R5, R5, R9, R4 ;  /* 0x0000000905057227 */ /* 0x000fe200078e0004 */
[----:B------:R-:W-:-:S04]  /*01a0*/  LOP3.LUT R4, R0, R3, RZ, 0x3c, !PT ;  /* 0x0000000300047212 */ /* 0x000fc800078e3cff */
[----:B------:R-:W-:Y:S01]  /*01b0*/  ISETP.GE.AND P1, PT, R4, RZ, PT ;  /* 0x000000ff0400720c */ /* 0x000fe20003f26270 */
[----:B------:R-:W-:-:S04]  /*01c0*/  IMAD.HI.U32 R5, R5, R8, RZ ;  /* 0x0000000805057227 */ /* 0x000fc800078e00ff */
[----:B------:R-:W-:-:S04]  /*01d0*/  IMAD.MOV R6, RZ, RZ, -R5 ;  /* 0x000000ffff067224 */ /* 0x000fc800078e0a05 */
[C---:B------:R-:W-:Y:S02]  /*01e0*/  IMAD R6, R7.reuse, R6, R8 ;  /* 0x0000000607067224 */ /* 0x040fe400078e0208 */
[----:B------:R-:W2:Y:S03]  /*01f0*/  LDC.64 R8, c[0x0][0x3b8] ;  /* 0x0000ee00ff087b82 */ /* 0x000ea60000000a00 */
[----:B------:R-:W-:-:S13]  /*0200*/  ISETP.GT.U32.AND P2, PT, R7, R6, PT ;  /* 0x000000060700720c */ /* 0x000fda0003f44070 */
[----:B------:R-:W-:Y:S01]  /*0210*/  @!P2 IMAD.IADD R6, R6, 0x1, -R7 ;  /* 0x000000010606a824 */ /* 0x000fe200078e0a07 */
[----:B------:R-:W-:Y:S02]  /*0220*/  @!P2 IADD3 R5, PT, PT, R5, 0x1, RZ ;  /* 0x000000010505a810 */ /* 0x000fe40007ffe0ff */
[----:B------:R-:W-:Y:S02]  /*0230*/  ISETP.NE.AND P2, PT, R3, RZ, PT ;  /* 0x000000ff0300720c */ /* 0x000fe40003f45270 */
[----:B------:R-:W-:Y:S02]  /*0240*/  ISETP.GE.U32.AND P0, PT, R6, R7, PT ;  /* 0x000000070600720c */ /* 0x000fe40003f06070 */
[----:B------:R-:W3:Y:S11]  /*0250*/  LDC.64 R6, c[0x0][0x398] ;  /* 0x0000e600ff067b82 */ /* 0x000ef60000000a00 */
[----:B------:R-:W-:-:S04]  /*0260*/  @P0 VIADD R5, R5, 0x1 ;  /* 0x0000000105050836 */ /* 0x000fc80000000000 */
[----:B------:R-:W-:Y:S01]  /*0270*/  @!P1 IMAD.MOV R5, RZ, RZ, -R5 ;  /* 0x000000ffff059224 */ /* 0x000fe200078e0a05 */
[----:B------:R-:W-:-:S05]  /*0280*/  @!P2 LOP3.LUT R5, RZ, R3, RZ, 0x33, !PT ;  /* 0x00000003ff05a212 */ /* 0x000fca00078e33ff */
[----:B---3--:R-:W-:-:S06]  /*0290*/  IMAD.WIDE R6, R5, 0x4, R6 ;  /* 0x0000000405067825 */ /* 0x008fcc00078e0206 */
[----:B0-----:R-:W2:Y:S01]  /*02a0*/  LDG.E R7, desc[UR4][R6.64] ;  /* 0x0000000406077981 */ /* 0x001ea2000c1e1900 */
[----:B------:R-:W-:Y:S01]  /*02b0*/  IADD3 R4, PT, PT, -R5, RZ, RZ ;  /* 0x000000ff05047210 */ /* 0x000fe20007ffe1ff */
[----:B--2---:R-:W-:-:S06]  /*02c0*/  IMAD.WIDE R8, R7, 0x4, R8 ;  /* 0x0000000407087825 */ /* 0x004fcc00078e0208 */
[----:B------:R-:W2:Y:S01]  /*02d0*/  LDG.E R8, desc[UR4][R8.64] ;  /* 0x0000000408087981 */ /* 0x000ea2000c1e1900 */
[----:B------:R-:W-:Y:S02]  /*02e0*/  IMAD R4, R3, R4, R0 ;  /* 0x0000000403047224 */ /* 0x000fe400078e0200 */
[----:B-1----:R-:W-:-:S03]  /*02f0*/  IMAD.WIDE R10, R7, 0x4, R10 ;  /* 0x00000004070a7825 */ /* 0x002fc600078e020a */
[----:B--2---:R-:W-:-:S13]  /*0300*/  ISETP.GE.AND P0, PT, R4, R8, PT ;  /* 0x000000080400720c */ /* 0x004fda0003f06270 */
[----:B------:R-:W-:Y:S05]  /*0310*/  @P0 EXIT ;  /* 0x000000000000094d */ /* 0x000fea0003800000 */
[----:B------:R0:W5:Y:S01]  /*0320*/  LDG.E R3, desc[UR4][R10.64] ;  /* 0x000000040a037981 */ /* 0x000162000c1e1900 */
[----:B------:R-:W1:Y:S02]  /*0330*/  LDCU UR6, c[0x0][0x3c8] ;  /* 0x00007900ff0677ac */ /* 0x000e640008000800 */
[----:B-1----:R-:W-:-:S13]  /*0340*/  ISETP.GE.AND P0, PT, R2, UR6, PT ;  /* 0x0000000602007c0c */ /* 0x002fda000bf06270 */
[----:B0-----:R-:W-:Y:S05]  /*0350*/  @P0 EXIT ;  /* 0x000000000000094d */ /* 0x001fea0003800000 */
[----:B------:R-:W0:Y:S08]  /*0360*/  LDC.64 R12, c[0x0][0x380] ;  /* 0x0000e000ff0c7b82 */ /* 0x000e300000000a00 */
[----:B------:R-:W1:Y:S08]  /*0370*/  LDC.64 R10, c[0x0][0x3a8] ;  /* 0x0000ea00ff0a7b82 */ /* 0x000e700000000a00 */
[----:B------:R-:W2:Y:S01]  /*0380*/  LDC.64 R8, c[0x0][0x3c0] ;  /* 0x0000f000ff087b82 */ /* 0x000ea20000000a00 */
[----:B0-----:R-:W-:-:S07]  /*0390*/  IMAD.WIDE R12, R0, 0x4, R12 ;  /* 0x00000004000c7825 */ /* 0x001fce00078e020c */
[----:B------:R-:W0:Y:S01]  /*03a0*/  LDC.64 R6, c[0x0][0x3a0] ;  /* 0x0000e800ff067b82 */ /* 0x000e220000000a00 */
[----:B------:R-:W3:Y:S01]  /*03b0*/  LDG.E R12, desc[UR4][R12.64] ;  /* 0x000000040c0c7981 */ /* 0x000ee2000c1e1900 */
[----:B-----5:R-:W-:-:S04]  /*03c0*/  IMAD.IADD R3, R4, 0x1, R3 ;  /* 0x0000000104037824 */ /* 0x020fc800078e0203 */
[C---:B-1----:R-:W-:Y:S01]  /*03d0*/  IMAD.WIDE R10, R3.reuse, 0x4, R10 ;  /* 0x00000004030a7825 */ /* 0x042fe200078e020a */
[----:B--2---:R-:W2:Y:S05]  /*03e0*/  LDG.E R0, desc[UR4][R8.64] ;  /* 0x0000000408007981 */ /* 0x004eaa000c1e1900 */
[----:B------:R-:W2:Y:S01]  /*03f0*/  LDG.E R11, desc[UR4][R10.64] ;  /* 0x000000040a0b7981 */ /* 0x000ea2000c1e1900 */
[----:B------:R-:W-:Y:S02]  /*0400*/  HFMA2 R4, -RZ, RZ, 3.7421875, 0 ;  /* 0x437c0000ff047431 */ /* 0x000fe400000001ff */
[----:B0-----:R-:W-:-:S04]  /*0410*/  IMAD.WIDE R6, R3, 0x4, R6 ;  /* 0x0000000403067825 */ /* 0x001fc800078e0206 */
[----:B------:R-:W-:Y:S02]  /*0420*/  IMAD.MOV.U32 R3, RZ, RZ, 0x3bbb989d ;  /* 0x3bbb989dff037424 */ /* 0x000fe400078e00ff */
[----:B------:R0:W5:Y:S01]  /*0430*/  LDG.E R7, desc[UR4][R6.64] ;  /* 0x0000000406077981 */ /* 0x000162000c1e1900 */
[----:B------:R-:W-:Y:S01]  /*0440*/  BSSY.RECONVERGENT B0, `(.L_x_0) ;  /* 0x0000015000007945 */ /* 0x000fe20003800200 */
[----:B---3--:R-:W-:-:S04]  /*0450*/  FFMA.SAT R3, R12, R3, 0.5 ;  /* 0x3f0000000c037423 */ /* 0x008fc80000002003 */
[----:B------:R-:W-:-:S04]  /*0460*/  FFMA.RM R3, R3, R4, 12582913 ;  /* 0x4b40000103037423 */ /* 0x000fc80000004004 */
[----:B------:R-:W-:-:S04]  /*0470*/  FADD R13, R3, -12583039 ;  /* 0xcb40007f030d7421 */ /* 0x000fc80000000000 */
[----:B------:R-:W-:-:S04]  /*0480*/  FFMA R13, R12, 1.4426950216293334961, -R13 ;  /* 0x3fb8aa3b0c0d7823 */ /* 0x000fc8000000080d */
[----:B------:R-:W-:-:S04]  /*0490*/  FFMA R13, R12, 1.925963033500011079e-08, R13 ;  /* 0x32a570600c0d7823 */ /* 0x000fc8000000000d */
[----:B------:R-:W1:Y:S01]  /*04a0*/  MUFU.EX2 R4, R13 ;  /* 0x0000000d00047308 */ /* 0x000e620000000800 */
[----:B------:R-:W-:-:S04]  /*04b0*/  IMAD.SHL.U32 R3, R3, 0x800000, RZ ;  /* 0x0080000003037824 */ /* 0x000fc800078e00ff */
[----:B-1----:R-:W-:-:S04]  /*04c0*/  FFMA R3, R3, R4, 1 ;  /* 0x3f80000003037423 */ /* 0x002fc80000000004 */
[----:B------:R-:W1:Y:S01]  /*04d0*/  MUFU.RCP R4, R3 ;  /* 0x0000000300047308 */ /* 0x000e620000001000 */
[----:B--2---:R-:W-:-:S07]  /*04e0*/  FMUL R0, R0, -R11 ;  /* 0x8000000b00007220 */ /* 0x004fce0000400000 */
[----:B------:R-:W2:Y:S01]  /*04f0*/  FCHK P0, R0, R3 ;  /* 0x0000000300007302 */ /* 0x000ea20000000000 */
[----:B-1----:R-:W-:-:S04]  /*0500*/  FFMA R9, -R3, R4, 1 ;  /* 0x3f80000003097423 */ /* 0x002fc80000000104 */
[----:B------:R-:W-:-:S04]  /*0510*/  FFMA R9, R4, R9, R4 ;  /* 0x0000000904097223 */ /* 0x000fc80000000004 */
[----:B------:R-:W-:-:S04]  /*0520*/  FFMA R4, R0, R9, RZ ;  /* 0x0000000900047223 */ /* 0x000fc800000000ff */
[----:B0-----:R-:W-:-:S04]  /*0530*/  FFMA R6, -R3, R4, R0 ;  /* 0x0000000403067223 */ /* 0x001fc80000000100 */
[----:B------:R-:W-:Y:S01]  /*0540*/  FFMA R12, R9, R6, R4 ;  /* 0x00000006090c7223 */ /* 0x000fe20000000004 */
[----:B--2---:R-:W-:Y:S06]  /*0550*/  @!P0 BRA `(.L_x_1) ;  /* 0x00000000000c8947 */ /* 0x004fec0003800000 */
[----:B------:R-:W-:-:S07]  /*0560*/  MOV R4, 0x580 ;  /* 0x0000058000047802 */ /* 0x000fce0000000f00 */
[----:B-----5:R-:W-:Y:S05]  /*0570*/  CALL.REL.NOINC `($__internal_0_$__cuda_sm3x_div_rn_noftz_f32_slowpath) ;  /* 0x0000000000507944 */ /* 0x020fea0003c00000 */
[----:B------:R-:W-:-:S07]  /*0580*/  IMAD.MOV.U32 R12, RZ, RZ, R0 ;  /* 0x000000ffff0c7224 */ /* 0x000fce00078e0000 */
.L_x_1:
[----:B------:R-:W-:Y:S05]  /*0590*/  BSYNC.RECONVERGENT B0 ;  /* 0x0000000000007941 */ /* 0x000fea0003800200 */
.L_x_0:
[----:B------:R-:W0:Y:S01]  /*05a0*/  LDC.64 R8, c[0x0][0x390] ;  /* 0x0000e400ff087b82 */ /* 0x000e220000000a00 */
[----:B------:R-:W1:Y:S07]  /*05b0*/  LDCU UR6, c[0x0][0x3c8] ;  /* 0x00007900ff0677ac */ /* 0x000e6e0008000800 */
[----:B------:R-:W2:Y:S01]  /*05c0*/  LDC.64 R10, c[0x0][0x388] ;  /* 0x0000e200ff0a7b82 */ /* 0x000ea20000000a00 */
[----:B-1---5:R-:W-:-:S04]  /*05d0*/  IMAD R13, R7, UR6, R2 ;  /* 0x00000006070d7c24 */ /* 0x022fc8000f8e0202 */
[----:B0-----:R-:W-:-:S03]  /*05e0*/  IMAD.WIDE R6, R13, 0x4, R8 ;  /* 0x000000040d067825 */ /* 0x001fc600078e0208 */
[----:B------:R-:W0:Y:S03]  /*05f0*/  LDC.64 R8, c[0x0][0x3d8] ;  /* 0x0000f600ff087b82 */ /* 0x000e260000000a00 */
[----:B------:R-:W3:Y:S01]  /*0600*/  LDG.E R7, desc[UR4][R6.64] ;  /* 0x0000000406077981 */ /* 0x000ee2000c1e1900 */
[----:B------:R-:W-:-:S04]  /*0610*/  IMAD R5, R5, UR6, R2 ;  /* 0x0000000605057c24 */ /* 0x000fc8000f8e0202 */
[----:B0-----:R-:W-:-:S04]  /*0620*/  IMAD.WIDE R2, R5, 0x4, R8 ;  /* 0x0000000405027825 */ /* 0x001fc800078e0208 */
[----:B--2---:R-:W-:Y:S02]  /*0630*/  IMAD.WIDE R8, R5, 0x4, R10 ;  /* 0x0000000405087825 */ /* 0x004fe400078e020a */
[----:B------:R-:W0:Y:S02]  /*0640*/  LDC.64 R4, c[0x0][0x3e0] ;  /* 0x0000f800ff047b82 */ /* 0x000e240000000a00 */
[----:B---3--:R-:W-:-:S05]  /*0650*/  FMUL R15, R7, R12 ;  /* 0x0000000c070f7220 */ /* 0x008fca0000400000 */
[----:B------:R-:W-:Y:S04]  /*0660*/  REDG.E.ADD.F32.FTZ.RN.STRONG.GPU desc[UR4][R2.64], R15 ;  /* 0x0000000f020079a6 */ /* 0x000fe8000c12f304 */
[----:B------:R-:W2:Y:S01]  /*0670*/  LDG.E R9, desc[UR4][R8.64] ;  /* 0x0000000408097981 */ /* 0x000ea2000c1e1900 */
[----:B0-----:R-:W-:-:S04]  /*0680*/  IMAD.WIDE R4, R13, 0x4, R4 ;  /* 0x000000040d047825 */ /* 0x001fc800078e0204 */
[----:B--2---:R-:W-:-:S05]  /*0690*/  FMUL R7, R9, R12 ;  /* 0x0000000c09077220 */ /* 0x004fca0000400000 */
[----:B------:R-:W-:Y:S01]  /*06a0*/  REDG.E.ADD.F32.FTZ.RN.STRONG.GPU desc[UR4][R4.64], R7 ;  /* 0x00000007040079a6 */ /* 0x000fe2000c12f304 */
[----:B------:R-:W-:Y:S05]  /*06b0*/  EXIT ;  /* 0x000000000000794d */ /* 0x000fea0003800000 */
        .weak           $__internal_0_$__cuda_sm3x_div_rn_noftz_f32_slowpath
        .type           $__internal_0_$__cuda_sm3x_div_rn_noftz_f32_slowpath,@function
        .size           $__internal_0_$__cuda_sm3x_div_rn_noftz_f32_slowpath,(.L_x_14 - $__internal_0_$__cuda_sm3x_div_rn_noftz_f32_slowpath)
$__internal_0_$__cuda_sm3x_div_rn_noftz_f32_slowpath:
[----:B------:R-:W-:Y:S01]  /*06c0*/  SHF.R.U32.HI R8, RZ, 0x17, R3 ;  /* 0x00000017ff087819 */ /* 0x000fe20000011603 */
[----:B------:R-:W-:Y:S01]  /*06d0*/  BSSY.RECONVERGENT B1, `(.L_x_2) ;  /* 0x0000064000017945 */ /* 0x000fe20003800200 */
[--C-:B------:R-:W-:Y:S01]  /*06e0*/  SHF.R.U32.HI R6, RZ, 0x17, R0.reuse ;  /* 0x00000017ff067819 */ /* 0x100fe20000011600 */
[----:B------:R-:W-:Y:S01]  /*06f0*/  IMAD.MOV.U32 R9, RZ, RZ, R0 ;  /* 0x000000ffff097224 */ /* 0x000fe200078e0000 */
[----:B------:R-:W-:Y:S02]  /*0700*/  LOP3.LUT R8, R8, 0xff, RZ, 0xc0, !PT ;  /* 0x000000ff08087812 */ /* 0x000fe400078ec0ff */
[----:B------:R-:W-:Y:S02]  /*0710*/  LOP3.LUT R12, R6, 0xff, RZ, 0xc0, !PT ;  /* 0x000000ff060c7812 */ /* 0x000fe400078ec0ff */
[----:B------:R-:W-:Y:S02]  /*0720*/  IADD3 R11, PT, PT, R8, -0x1, RZ ;  /* 0xffffffff080b7810 */ /* 0x000fe40007ffe0ff */
[----:B------:R-:W-:Y:S01]  /*0730*/  MOV R10, R3 ;  /* 0x00000003000a7202 */ /* 0x000fe20000000f00 */
[----:B------:R-:W-:Y:S01]  /*0740*/  VIADD R13, R12, 0xffffffff ;  /* 0xffffffff0c0d7836 */ /* 0x000fe20000000000 */
[----:B------:R-:W-:-:S04]  /*0750*/  ISETP.GT.U32.AND P0, PT, R11, 0xfd, PT ;  /* 0x000000fd0b00780c */ /* 0x000fc80003f04070 */
[----:B------:R-:W-:-:S13]  /*0760*/  ISETP.GT.U32.OR P0, PT, R13, 0xfd, P0 ;  /* 0x000000fd0d00780c */ /* 0x000fda0000704470 */
[----:B------:R-:W-:Y:S01]  /*0770*/  @!P0 IMAD.MOV.U32 R6, RZ, RZ, RZ ;  /* 0x000000ffff068224 */ /* 0x000fe200078e00ff */
[----:B------:R-:W-:Y:S06]  /*0780*/  @!P0 BRA `(.L_x_3) ;  /* 0x00000000005c8947 */ /* 0x000fec0003800000 */
[----:B------:R-:W-:Y:S02]  /*0790*/  FSETP.GTU.FTZ.AND P0, PT, |R0|, +INF , PT ;  /* 0x7f8000000000780b */ /* 0x000fe40003f1c200 */
[----:B------:R-:W-:-:S04]  /*07a0*/  FSETP.GTU.FTZ.AND P1, PT, |R3|, +INF , PT ;  /* 0x7f8000000300780b */ /* 0x000fc80003f3c200 */
[----:B------:R-:W-:-:S13]  /*07b0*/  PLOP3.LUT P0, PT, P0, P1, PT, 0xf8, 0x8f ;  /* 0x00000000008f781c */ /* 0x000fda0000703f70 */
[----:B------:R-:W-:Y:S05]  /*07c0*/  @P0 BRA `(.L_x_4) ;  /* 0x00000004004c0947 */ /* 0x000fea0003800000 */
[----:B------:R-:W-:-:S13]  /*07d0*/  LOP3.LUT P0, RZ, R10, 0x7fffffff, R9, 0xc8, !PT ;  /* 0x7fffffff0aff7812 */ /* 0x000fda000780c809 */
[----:B------:R-:W-:Y:S05]  /*07e0*/  @!P0 BRA `(.L_x_5) ;  /* 0x00000004003c8947 */ /* 0x000fea0003800000 */
[C---:B------:R-:W-:Y:S02]  /*07f0*/  FSETP.NEU.FTZ.AND P2, PT, |R0|.reuse, +INF , PT ;  /* 0x7f8000000000780b */ /* 0x040fe40003f5d200 */
[----:B------:R-:W-:Y:S02]  /*0800*/  FSETP.NEU.FTZ.AND P1, PT, |R3|, +INF , PT ;  /* 0x7f8000000300780b */ /* 0x000fe40003f3d200 */
[----:B------:R-:W-:-:S11]  /*0810*/  FSETP.NEU.FTZ.AND P0, PT, |R0|, +INF , PT ;  /* 0x7f8000000000780b */ /* 0x000fd60003f1d200 */
[----:B------:R-:W-:Y:S05]  /*0820*/  @!P1 BRA !P2, `(.L_x_5) ;  /* 0x00000004002c9947 */ /* 0x000fea0005000000 */
[----:B------:R-:W-:-:S04]  /*0830*/  LOP3.LUT P2, RZ, R9, 0x7fffffff, RZ, 0xc0, !PT ;  /* 0x7fffffff09ff7812 */ /* 0x000fc8000784c0ff */
[----:B------:R-:W-:-:S13]  /*0840*/  PLOP3.LUT P1, PT, P1, P2, PT, 0x2f, 0xf2 ;  /* 0x0000000000f2781c */ /* 0x000fda0000f24577 */
[----:B------:R-:W-:Y:S05]  /*0850*/  @P1 BRA `(.L_x_6) ;  /* 0x0000000400181947 */ /* 0x000fea0003800000 */
[----:B------:R-:W-:-:S04]  /*0860*/  LOP3.LUT P1, RZ, R10, 0x7fffffff, RZ, 0xc0, !PT ;  /* 0x7fffffff0aff7812 */ /* 0x000fc8000782c0ff */
[----:B------:R-:W-:-:S13]  /*0870*/  PLOP3.LUT P0, PT, P0, P1, PT, 0x2f, 0xf2 ;  /* 0x0000000000f2781c */ /* 0x000fda0000702577 */
[----:B------:R-:W-:Y:S05]  /*0880*/  @P0 BRA `(.L_x_7) ;  /* 0x0000000400000947 */ /* 0x000fea0003800000 */
[----:B------:R-:W-:Y:S02]  /*0890*/  ISETP.GE.AND P0, PT, R13, RZ, PT ;  /* 0x000000ff0d00720c */ /* 0x000fe40003f06270 */
[----:B------:R-:W-:-:S11]  /*08a0*/  ISETP.GE.AND P1, PT, R11, RZ, PT ;  /* 0x000000ff0b00720c */ /* 0x000fd60003f26270 */
[----:B------:R-:W-:Y:S01]  /*08b0*/  @P0 IMAD.MOV.U32 R6, RZ, RZ, RZ ;  /* 0x000000ffff060224 */ /* 0x000fe200078e00ff */
[----:B------:R-:W-:Y:S01]  /*08c0*/  @!P0 MOV R6, 0xffffffc0 ;  /* 0xffffffc000068802 */ /* 0x000fe20000000f00 */
[----:B------:R-:W-:Y:S01]  /*08d0*/  @!P0 FFMA R9, R0, 1.84467440737095516160e+19, RZ ;  /* 0x5f80000000098823 */ /* 0x000fe200000000ff */
[----:B------:R-:W-:-:S03]  /*08e0*/  @!P1 FFMA R10, R3, 1.84467440737095516160e+19, RZ ;  /* 0x5f800000030a9823 */ /* 0x000fc600000000ff */
[----:B------:R-:W-:-:S07]  /*08f0*/  @!P1 VIADD R6, R6, 0x40 ;  /* 0x0000004006069836 */ /* 0x000fce0000000000 */
.L_x_3:
[----:B------:R-:W-:Y:S01]  /*0900*/  LEA R3, R8, 0xc0800000, 0x17 ;  /* 0xc080000008037811 */ /* 0x000fe200078eb8ff */
[----:B------:R-:W-:Y:S04]  /*0910*/  BSSY.RECONVERGENT B2, `(.L_x_8) ;  /* 0x0000036000027945 */ /* 0x000fe80003800200 */
[----:B------:R-:W-:Y:S01]  /*0920*/  IMAD.IADD R10, R10, 0x1, -R3 ;  /* 0x000000010a0a7824 */ /* 0x000fe200078e0a03 */
[----:B------:R-:W-:-:S03]  /*0930*/  IADD3 R3, PT, PT, R12, -0x7f, RZ ;  /* 0xffffff810c037810 */ /* 0x000fc60007ffe0ff */
[----:B------:R-:W0:Y:S01]  /*0940*/  MUFU.RCP R11, R10 ;  /* 0x0000000a000b7308 */ /* 0x000e220000001000 */
[----:B------:R-:W-:Y:S01]  /*0950*/  FADD.FTZ R13, -R10, -RZ ;  /* 0x800000ff0a0d7221 */ /* 0x000fe20000010100 */
[----:B------:R-:W-:-:S03]  /*0960*/  IMAD R0, R3, -0x800000, R9 ;  /* 0xff80000003007824 */ /* 0x000fc600078e0209 */
[----:B0-----:R-:W-:-:S04]  /*0970*/  FFMA R12, R11, R13, 1 ;  /* 0x3f8000000b0c7423 */ /* 0x001fc8000000000d */
[----:B------:R-:W-:-:S04]  /*0980*/  FFMA R14, R11, R12, R11 ;  /* 0x0000000c0b0e7223 */ /* 0x000fc8000000000b */
[----:B------:R-:W-:-:S04]  /*0990*/  FFMA R9, R0, R14, RZ ;  /* 0x0000000e00097223 */ /* 0x000fc800000000ff */
[----:B------:R-:W-:-:S04]  /*09a0*/  FFMA R12, R13, R9, R0 ;  /* 0x000000090d0c7223 */ /* 0x000fc80000000000 */
[----:B------:R-:W-:Y:S01]  /*09b0*/  FFMA R11, R14, R12, R9 ;  /* 0x0000000c0e0b7223 */ /* 0x000fe20000000009 */
[----:B------:R-:W-:-:S03]  /*09c0*/  IADD3 R9, PT, PT, R3, 0x7f, -R8 ;  /* 0x0000007f03097810 */ /* 0x000fc60007ffe808 */
[----:B------:R-:W-:Y:S02]  /*09d0*/  FFMA R12, R13, R11, R0 ;  /* 0x0000000b0d0c7223 */ /* 0x000fe40000000000 */
[----:B------:R-:W-:Y:S02]  /*09e0*/  IMAD.IADD R9, R9, 0x1, R6 ;  /* 0x0000000109097824 */ /* 0x000fe400078e0206 */
[----:B------:R-:W-:-:S05]  /*09f0*/  FFMA R0, R14, R12, R11 ;  /* 0x0000000c0e007223 */ /* 0x000fca000000000b */
[----:B------:R-:W-:-:S04]  /*0a00*/  SHF.R.U32.HI R3, RZ, 0x17, R0 ;  /* 0x00000017ff037819 */ /* 0x000fc80000011600 */
[----:B------:R-:W-:-:S05]  /*0a10*/  LOP3.LUT R3, R3, 0xff, RZ, 0xc0, !PT ;  /* 0x000000ff03037812 */ /* 0x000fca00078ec0ff */
[----:B------:R-:W-:-:S05]  /*0a20*/  IMAD.IADD R10, R3, 0x1, R9 ;  /* 0x00000001030a7824 */ /* 0x000fca00078e0209 */
[----:B------:R-:W-:-:S04]  /*0a30*/  IADD3 R3, PT, PT, R10, -0x1, RZ ;  /* 0xffffffff0a037810 */ /* 0x000fc80007ffe0ff */
[----:B------:R-:W-:-:S13]  /*0a40*/  ISETP.GE.U32.AND P0, PT, R3, 0xfe, PT ;  /* 0x000000fe0300780c */ /* 0x000fda0003f06070 */
[----:B------:R-:W-:Y:S05]  /*0a50*/  @!P0 BRA `(.L_x_9) ;  /* 0x0000000000808947 */ /* 0x000fea0003800000 */
[----:B------:R-:W-:-:S13]  /*0a60*/  ISETP.GT.AND P0, PT, R10, 0xfe, PT ;  /* 0x000000fe0a00780c */ /* 0x000fda0003f04270 */
[----:B------:R-:W-:Y:S05]  /*0a70*/  @P0 BRA `(.L_x_10) ;  /* 0x00000000006c0947 */ /* 0x000fea0003800000 */
[----:B------:R-:W-:-:S13]  /*0a80*/  ISETP.GE.AND P0, PT, R10, 0x1, PT ;  /* 0x000000010a00780c */ /* 0x000fda0003f06270 */
[----:B------:R-:W-:Y:S05]  /*0a90*/  @P0 BRA `(.L_x_11) ;  /* 0x0000000000740947 */ /* 0x000fea0003800000 */
[----:B------:R-:W-:Y:S02]  /*0aa0*/  ISETP.GE.AND P0, PT, R10, -0x18, PT ;  /* 0xffffffe80a00780c */ /* 0x000fe40003f06270 */
[----:B------:R-:W-:-:S11]  /*0ab0*/  LOP3.LUT R0, R0, 0x80000000, RZ, 0xc0, !PT ;  /* 0x8000000000007812 */ /* 0x000fd600078ec0ff */
[----:B------:R-:W-:Y:S05]  /*0ac0*/  @!P0 BRA `(.L_x_11) ;  /* 0x0000000000688947 */ /* 0x000fea0003800000 */
[-CC-:B------:R-:W-:Y:S01]  /*0ad0*/  FFMA.RZ R3, R14, R12.reuse, R11.reuse ;  /* 0x0000000c0e037223 */ /* 0x180fe2000000c00b */
[----:B------:R-:W-:Y:S02]  /*0ae0*/  VIADD R9, R10, 0x20 ;  /* 0x000000200a097836 */ /* 0x000fe40000000000 */
[-CC-:B------:R-:W-:Y:S01]  /*0af0*/  FFMA.RM R6, R14, R12.reuse, R11.reuse ;  /* 0x0000000c0e067223 */ /* 0x180fe2000000400b */
[----:B------:R-:W-:Y:S02]  /*0b00*/  ISETP.NE.AND P2, PT, R10, RZ, PT ;  /* 0x000000ff0a00720c */ /* 0x000fe40003f45270 */
[----:B------:R-:W-:Y:S01]  /*0b10*/  LOP3.LUT R8, R3, 0x7fffff, RZ, 0xc0, !PT ;  /* 0x007fffff03087812 */ /* 0x000fe200078ec0ff */
[----:B------:R-:W-:Y:S01]  /*0b20*/  FFMA.RP R3, R14, R12, R11 ;  /* 0x0000000c0e037223 */ /* 0x000fe2000000800b */
[----:B------:R-:W-:Y:S02]  /*0b30*/  ISETP.NE.AND P1, PT, R10, RZ, PT ;  /* 0x000000ff0a00720c */ /* 0x000fe40003f25270 */
[----:B------:R-:W-:-:S02]  /*0b40*/  LOP3.LUT R8, R8, 0x800000, RZ, 0xfc, !PT ;  /* 0x0080000008087812 */ /* 0x000fc400078efcff */
[----:B------:R-:W-:Y:S02]  /*0b50*/  IADD3 R10, PT, PT, -R10, RZ, RZ ;  /* 0x000000ff0a0a7210 */ /* 0x000fe40007ffe1ff */
[----:B------:R-:W-:Y:S02]  /*0b60*/  SHF.L.U32 R9, R8, R9, RZ ;  /* 0x0000000908097219 */ /* 0x000fe400000006ff */
[----:B------:R-:W-:Y:S02]  /*0b70*/  FSETP.NEU.FTZ.AND P0, PT, R3, R6, PT ;  /* 0x000000060300720b */ /* 0x000fe40003f1d000 */
[----:B------:R-:W-:Y:S02]  /*0b80*/  SEL R3, R10, RZ, P2 ;  /* 0x000000ff0a037207 */ /* 0x000fe40001000000 */
[----:B------:R-:W-:Y:S02]  /*0b90*/  ISETP.NE.AND P1, PT, R9, RZ, P1 ;  /* 0x000000ff0900720c */ /* 0x000fe40000f25270 */
[----:B------:R-:W-:-:S02]  /*0ba0*/  SHF.R.U32.HI R3, RZ, R3, R8 ;  /* 0x00000003ff037219 */ /* 0x000fc40000011608 */
[----:B------:R-:W-:Y:S02]  /*0bb0*/  PLOP3.LUT P0, PT, P0, P1, PT, 0xf8, 0x8f ;  /* 0x00000000008f781c */ /* 0x000fe40000703f70 */
[----:B------:R-:W-:Y:S02]  /*0bc0*/  SHF.R.U32.HI R9, RZ, 0x1, R3 ;  /* 0x00000001ff097819 */ /* 0x000fe40000011603 */
[----:B------:R-:W-:-:S04]  /*0bd0*/  SEL R6, RZ, 0x1, !P0 ;  /* 0x00000001ff067807 */ /* 0x000fc80004000000 */
[----:B------:R-:W-:-:S04]  /*0be0*/  LOP3.LUT R6, R6, 0x1, R9, 0xf8, !PT ;  /* 0x0000000106067812 */ /* 0x000fc800078ef809 */
[----:B------:R-:W-:-:S05]  /*0bf0*/  LOP3.LUT R6, R6, R3, RZ, 0xc0, !PT ;  /* 0x0000000306067212 */ /* 0x000fca00078ec0ff */
[----:B------:R-:W-:-:S05]  /*0c00*/  IMAD.IADD R9, R9, 0x1, R6 ;  /* 0x0000000109097824 */ /* 0x000fca00078e0206 */
[----:B------:R-:W-:Y:S01]  /*0c10*/  LOP3.LUT R0, R9, R0, RZ, 0xfc, !PT ;  /* 0x0000000009007212 */ /* 0x000fe200078efcff */
[----:B------:R-:W-:Y:S06]  /*0c20*/  BRA `(.L_x_11) ;  /* 0x0000000000107947 */ /* 0x000fec0003800000 */
.L_x_10:
[----:B------:R-:W-:-:S04]  /*0c30*/  LOP3.LUT R0, R0, 0x80000000, RZ, 0xc0, !PT ;  /* 0x8000000000007812 */ /* 0x000fc800078ec0ff */
[----:B------:R-:W-:Y:S01]  /*0c40*/  LOP3.LUT R0, R0, 0x7f800000, RZ, 0xfc, !PT ;  /* 0x7f80000000007812 */ /* 0x000fe200078efcff */
[----:B------:R-:W-:Y:S06]  /*0c50*/  BRA `(.L_x_11) ;  /* 0x0000000000047947 */ /* 0x000fec0003800000 */
.L_x_9:
[----:B------:R-:W-:-:S07]  /*0c60*/  LEA R0, R9, R0, 0x17 ;  /* 0x0000000009007211 */ /* 0x000fce00078eb8ff */
.L_x_11:
[----:B------:R-:W-:Y:S05]  /*0c70*/  BSYNC.RECONVERGENT B2 ;  /* 0x0000000000027941 */ /* 0x000fea0003800200 */
.L_x_8:
[----:B------:R-:W-:Y:S05]  /*0c80*/  BRA `(.L_x_12) ;  /* 0x0000000000207947 */ /* 0x000fea0003800000 */
.L_x_7:
[----:B------:R-:W-:-:S04]  /*0c90*/  LOP3.LUT R0, R10, 0x80000000, R9, 0x48, !PT ;  /* 0x800000000a007812 */ /* 0x000fc800078e4809 */
[----:B------:R-:W-:Y:S01]  /*0ca0*/  LOP3.LUT R0, R0, 0x7f800000, RZ, 0xfc, !PT ;  /* 0x7f80000000007812 */ /* 0x000fe200078efcff */
[----:B------:R-:W-:Y:S06]  /*0cb0*/  BRA `(.L_x_12) ;  /* 0x0000000000147947 */ /* 0x000fec0003800000 */
.L_x_6:
[----:B------:R-:W-:Y:S01]  /*0cc0*/  LOP3.LUT R0, R10, 0x80000000, R9, 0x48, !PT ;  /* 0x800000000a007812 */ /* 0x000fe200078e4809 */
[----:B------:R-:W-:Y:S06]  /*0cd0*/  BRA `(.L_x_12) ;  /* 0x00000000000c7947 */ /* 0x000fec0003800000 */
.L_x_5:
[----:B------:R-:W0:Y:S01]  /*0ce0*/  MUFU.RSQ R0, -QNAN ;  /* 0xffc0000000007908 */ /* 0x000e220000001400 */
[----:B------:R-:W-:Y:S05]  /*0cf0*/  BRA `(.L_x_12) ;  /* 0x0000000000047947 */ /* 0x000fea0003800000 */
.L_x_4:
[----:B------:R-:W-:-:S07]  /*0d00*/  FADD.FTZ R0, R0, R3 ;  /* 0x0000000300007221 */ /* 0x000fce0000010000 */
.L_x_12:
[----:B------:R-:W-:Y:S05]  /*0d10*/  BSYNC.RECONVERGENT B1 ;  /* 0x0000000000017941 */ /* 0x000fea0003800200 */
.L_x_2:
[----:B------:R-:W-:Y:S02]  /*0d20*/  HFMA2 R9, -RZ, RZ, 0, 0 ;  /* 0x00000000ff097431 */ /* 0x000fe400000001ff */
[----:B------:R-:W-:-:S04]  /*0d30*/  IMAD.MOV.U32 R8, RZ, RZ, R4 ;  /* 0x000000ffff087224 */ /* 0x000fc800078e0004 */
[----:B0-----:R-:W-:Y:S05]  /*0d40*/  RET.REL.NODEC R8 `(bhsm_backward2) ;  /* 0xfffffff008ac7950 */ /* 0x001fea0003c3ffff */
.L_x_13:
[----:B------:R-:W-:-:S00]  /*0d50*/  BRA `(.L_x_13) ;  /* 0xfffffffc00fc7947 */ /* 0x000fc0000383ffff */
[----:B------:R-:W-:-:S00]  /*0d60*/  NOP ;  /* 0x0000000000007918 */ /* 0x000fc00000000000 */
        /* <DEDUP_REMOVED lines=9> */
.L_x_14:


//--------------------- .nv.shared.reserved.0     --------------------------
	.section	.nv.shared.reserved.0,"aw",@nobits
	.weak		__nv_reservedSMEM_offset_0_alias
	.size		__nv_reservedSMEM_offset_0_alias, 0, 64
	.other		__nv_reservedSMEM_offset_0_alias,@"STO_CUDA_RESERVED_SHARED STV_DEFAULT"
__nv_reservedSMEM_offset_0_alias:
	.zero		0
	.zero		64


//--------------------- .nv.constant0.bhsm_backward2 --------------------------
	.section	.nv.constant0.bhsm_backward2,"a",@progbits
	.sectionflags	@""
	.align	4
.nv.constant0.bhsm_backward2:
	.zero		1000


//--------------------- SYMBOLS --------------------------

	.type		.nv.reservedSmem.offset0,@object
	.size		.nv.reservedSmem.offset0,0x4
